//
// Generated by NVIDIA NVVM Compiler
//
// Compiler Build ID: CL-36424714
// Cuda compilation tools, release 13.0, V13.0.88
// Based on NVVM 20.0.0
//

.version 9.0
.target sm_100
.address_size 64

	// .globl	_Z27tiledMultiplyMatricesKernelPfS_S_iii
// _ZZ27tiledMultiplyMatricesKernelPfS_S_iiiE6tile_x has been demoted
// _ZZ27tiledMultiplyMatricesKernelPfS_S_iiiE6tile_y has been demoted

.visible .entry _Z27tiledMultiplyMatricesKernelPfS_S_iii(
	.param .u64 .ptr .align 1 _Z27tiledMultiplyMatricesKernelPfS_S_iii_param_0,
	.param .u64 .ptr .align 1 _Z27tiledMultiplyMatricesKernelPfS_S_iii_param_1,
	.param .u64 .ptr .align 1 _Z27tiledMultiplyMatricesKernelPfS_S_iii_param_2,
	.param .u32 _Z27tiledMultiplyMatricesKernelPfS_S_iii_param_3,
	.param .u32 _Z27tiledMultiplyMatricesKernelPfS_S_iii_param_4,
	.param .u32 _Z27tiledMultiplyMatricesKernelPfS_S_iii_param_5
)
{
	.reg .pred 	%p<8>;
	.reg .b32 	%r<98>;
	.reg .b32 	%f<368>;
	.reg .b64 	%rd<40>;
	// demoted variable
	.shared .align 4 .b8 _ZZ27tiledMultiplyMatricesKernelPfS_S_iiiE6tile_x[1024];
	// demoted variable
	.shared .align 4 .b8 _ZZ27tiledMultiplyMatricesKernelPfS_S_iiiE6tile_y[1024];
	ld.param.u32 	%r30, [_Z27tiledMultiplyMatricesKernelPfS_S_iii_param_4];
	mov.u32 	%r1, %tid.x;
	mov.u32 	%r2, %tid.y;
	mov.u32 	%r32, %ctaid.x;
	mov.u32 	%r33, %ctaid.y;
	mov.u32 	%r34, %ntid.y;
	mad.lo.s32 	%r3, %r33, %r34, %r2;
	mov.u32 	%r35, %ntid.x;
	mad.lo.s32 	%r4, %r32, %r35, %r1;
	shr.s32 	%r36, %r30, 31;
	shr.u32 	%r37, %r36, 28;
	add.s32 	%r38, %r30, %r37;
	shr.s32 	%r5, %r38, 4;
	setp.lt.s32 	%p1, %r30, 16;
	mov.f32 	%f367, 0f00000000;
	@%p1 bra 	$L__BB0_9;
	mad.lo.s32 	%r6, %r30, %r3, %r1;
	shl.b32 	%r40, %r2, 6;
	mov.u32 	%r41, _ZZ27tiledMultiplyMatricesKernelPfS_S_iiiE6tile_x;
	add.s32 	%r7, %r41, %r40;
	add.s32 	%r42, %r5, -1;
	setp.lt.u32 	%p2, %r42, 3;
	mov.f32 	%f367, 0f00000000;
	mov.b32 	%r97, 0;
	@%p2 bra 	$L__BB0_4;
	ld.param.u32 	%r85, [_Z27tiledMultiplyMatricesKernelPfS_S_iii_param_5];
	and.b32  	%r97, %r5, 134217724;
	neg.s32 	%r95, %r97;
	add.s32 	%r44, %r2, 48;
	mad.lo.s32 	%r93, %r85, %r44, %r4;
	add.s32 	%r45, %r2, 32;
	mad.lo.s32 	%r92, %r85, %r45, %r4;
	add.s32 	%r46, %r2, 16;
	mad.lo.s32 	%r91, %r85, %r46, %r4;
	mad.lo.s32 	%r90, %r2, %r85, %r4;
	mov.f32 	%f367, 0f00000000;
	mov.u32 	%r94, %r6;
$L__BB0_3:
	.pragma "nounroll";
	ld.param.u32 	%r86, [_Z27tiledMultiplyMatricesKernelPfS_S_iii_param_5];
	ld.param.u64 	%rd36, [_Z27tiledMultiplyMatricesKernelPfS_S_iii_param_1];
	ld.param.u64 	%rd33, [_Z27tiledMultiplyMatricesKernelPfS_S_iii_param_0];
	cvta.to.global.u64 	%rd4, %rd33;
	mul.wide.s32 	%rd5, %r94, 4;
	add.s64 	%rd6, %rd4, %rd5;
	ld.global.f32 	%f14, [%rd6];
	shl.b32 	%r48, %r1, 2;
	add.s32 	%r49, %r7, %r48;
	st.shared.f32 	[%r49], %f14;
	cvta.to.global.u64 	%rd7, %rd36;
	mul.wide.s32 	%rd8, %r90, 4;
	add.s64 	%rd9, %rd7, %rd8;
	ld.global.f32 	%f15, [%rd9];
	mov.u32 	%r51, _ZZ27tiledMultiplyMatricesKernelPfS_S_iiiE6tile_y;
	add.s32 	%r52, %r51, %r48;
	add.s32 	%r53, %r52, %r40;
	st.shared.f32 	[%r53], %f15;
	bar.sync 	0;
	ld.shared.f32 	%f16, [%r7];
	ld.shared.f32 	%f17, [%r52];
	fma.rn.f32 	%f18, %f16, %f17, %f367;
	ld.shared.f32 	%f19, [%r7+4];
	ld.shared.f32 	%f20, [%r52+64];
	fma.rn.f32 	%f21, %f19, %f20, %f18;
	ld.shared.f32 	%f22, [%r7+8];
	ld.shared.f32 	%f23, [%r52+128];
	fma.rn.f32 	%f24, %f22, %f23, %f21;
	ld.shared.f32 	%f25, [%r7+12];
	ld.shared.f32 	%f26, [%r52+192];
	fma.rn.f32 	%f27, %f25, %f26, %f24;
	ld.shared.f32 	%f28, [%r7+16];
	ld.shared.f32 	%f29, [%r52+256];
	fma.rn.f32 	%f30, %f28, %f29, %f27;
	ld.shared.f32 	%f31, [%r7+20];
	ld.shared.f32 	%f32, [%r52+320];
	fma.rn.f32 	%f33, %f31, %f32, %f30;
	ld.shared.f32 	%f34, [%r7+24];
	ld.shared.f32 	%f35, [%r52+384];
	fma.rn.f32 	%f36, %f34, %f35, %f33;
	ld.shared.f32 	%f37, [%r7+28];
	ld.shared.f32 	%f38, [%r52+448];
	fma.rn.f32 	%f39, %f37, %f38, %f36;
	ld.shared.f32 	%f40, [%r7+32];
	ld.shared.f32 	%f41, [%r52+512];
	fma.rn.f32 	%f42, %f40, %f41, %f39;
	ld.shared.f32 	%f43, [%r7+36];
	ld.shared.f32 	%f44, [%r52+576];
	fma.rn.f32 	%f45, %f43, %f44, %f42;
	ld.shared.f32 	%f46, [%r7+40];
	ld.shared.f32 	%f47, [%r52+640];
	fma.rn.f32 	%f48, %f46, %f47, %f45;
	ld.shared.f32 	%f49, [%r7+44];
	ld.shared.f32 	%f50, [%r52+704];
	fma.rn.f32 	%f51, %f49, %f50, %f48;
	ld.shared.f32 	%f52, [%r7+48];
	ld.shared.f32 	%f53, [%r52+768];
	fma.rn.f32 	%f54, %f52, %f53, %f51;
	ld.shared.f32 	%f55, [%r7+52];
	ld.shared.f32 	%f56, [%r52+832];
	fma.rn.f32 	%f57, %f55, %f56, %f54;
	ld.shared.f32 	%f58, [%r7+56];
	ld.shared.f32 	%f59, [%r52+896];
	fma.rn.f32 	%f60, %f58, %f59, %f57;
	ld.shared.f32 	%f61, [%r7+60];
	ld.shared.f32 	%f62, [%r52+960];
	fma.rn.f32 	%f63, %f61, %f62, %f60;
	bar.sync 	0;
	ld.global.f32 	%f64, [%rd6+64];
	st.shared.f32 	[%r49], %f64;
	mul.wide.s32 	%rd10, %r91, 4;
	add.s64 	%rd11, %rd7, %rd10;
	ld.global.f32 	%f65, [%rd11];
	st.shared.f32 	[%r53], %f65;
	bar.sync 	0;
	ld.shared.f32 	%f66, [%r7];
	ld.shared.f32 	%f67, [%r52];
	fma.rn.f32 	%f68, %f66, %f67, %f63;
	ld.shared.f32 	%f69, [%r7+4];
	ld.shared.f32 	%f70, [%r52+64];
	fma.rn.f32 	%f71, %f69, %f70, %f68;
	ld.shared.f32 	%f72, [%r7+8];
	ld.shared.f32 	%f73, [%r52+128];
	fma.rn.f32 	%f74, %f72, %f73, %f71;
	ld.shared.f32 	%f75, [%r7+12];
	ld.shared.f32 	%f76, [%r52+192];
	fma.rn.f32 	%f77, %f75, %f76, %f74;
	ld.shared.f32 	%f78, [%r7+16];
	ld.shared.f32 	%f79, [%r52+256];
	fma.rn.f32 	%f80, %f78, %f79, %f77;
	ld.shared.f32 	%f81, [%r7+20];
	ld.shared.f32 	%f82, [%r52+320];
	fma.rn.f32 	%f83, %f81, %f82, %f80;
	ld.shared.f32 	%f84, [%r7+24];
	ld.shared.f32 	%f85, [%r52+384];
	fma.rn.f32 	%f86, %f84, %f85, %f83;
	ld.shared.f32 	%f87, [%r7+28];
	ld.shared.f32 	%f88, [%r52+448];
	fma.rn.f32 	%f89, %f87, %f88, %f86;
	ld.shared.f32 	%f90, [%r7+32];
	ld.shared.f32 	%f91, [%r52+512];
	fma.rn.f32 	%f92, %f90, %f91, %f89;
	ld.shared.f32 	%f93, [%r7+36];
	ld.shared.f32 	%f94, [%r52+576];
	fma.rn.f32 	%f95, %f93, %f94, %f92;
	ld.shared.f32 	%f96, [%r7+40];
	ld.shared.f32 	%f97, [%r52+640];
	fma.rn.f32 	%f98, %f96, %f97, %f95;
	ld.shared.f32 	%f99, [%r7+44];
	ld.shared.f32 	%f100, [%r52+704];
	fma.rn.f32 	%f101, %f99, %f100, %f98;
	ld.shared.f32 	%f102, [%r7+48];
	ld.shared.f32 	%f103, [%r52+768];
	fma.rn.f32 	%f104, %f102, %f103, %f101;
	ld.shared.f32 	%f105, [%r7+52];
	ld.shared.f32 	%f106, [%r52+832];
	fma.rn.f32 	%f107, %f105, %f106, %f104;
	ld.shared.f32 	%f108, [%r7+56];
	ld.shared.f32 	%f109, [%r52+896];
	fma.rn.f32 	%f110, %f108, %f109, %f107;
	ld.shared.f32 	%f111, [%r7+60];
	ld.shared.f32 	%f112, [%r52+960];
	fma.rn.f32 	%f113, %f111, %f112, %f110;
	bar.sync 	0;
	ld.global.f32 	%f114, [%rd6+128];
	st.shared.f32 	[%r49], %f114;
	mul.wide.s32 	%rd12, %r92, 4;
	add.s64 	%rd13, %rd7, %rd12;
	ld.global.f32 	%f115, [%rd13];
	st.shared.f32 	[%r53], %f115;
	bar.sync 	0;
	ld.shared.f32 	%f116, [%r7];
	ld.shared.f32 	%f117, [%r52];
	fma.rn.f32 	%f118, %f116, %f117, %f113;
	ld.shared.f32 	%f119, [%r7+4];
	ld.shared.f32 	%f120, [%r52+64];
	fma.rn.f32 	%f121, %f119, %f120, %f118;
	ld.shared.f32 	%f122, [%r7+8];
	ld.shared.f32 	%f123, [%r52+128];
	fma.rn.f32 	%f124, %f122, %f123, %f121;
	ld.shared.f32 	%f125, [%r7+12];
	ld.shared.f32 	%f126, [%r52+192];
	fma.rn.f32 	%f127, %f125, %f126, %f124;
	ld.shared.f32 	%f128, [%r7+16];
	ld.shared.f32 	%f129, [%r52+256];
	fma.rn.f32 	%f130, %f128, %f129, %f127;
	ld.shared.f32 	%f131, [%r7+20];
	ld.shared.f32 	%f132, [%r52+320];
	fma.rn.f32 	%f133, %f131, %f132, %f130;
	ld.shared.f32 	%f134, [%r7+24];
	ld.shared.f32 	%f135, [%r52+384];
	fma.rn.f32 	%f136, %f134, %f135, %f133;
	ld.shared.f32 	%f137, [%r7+28];
	ld.shared.f32 	%f138, [%r52+448];
	fma.rn.f32 	%f139, %f137, %f138, %f136;
	ld.shared.f32 	%f140, [%r7+32];
	ld.shared.f32 	%f141, [%r52+512];
	fma.rn.f32 	%f142, %f140, %f141, %f139;
	ld.shared.f32 	%f143, [%r7+36];
	ld.shared.f32 	%f144, [%r52+576];
	fma.rn.f32 	%f145, %f143, %f144, %f142;
	ld.shared.f32 	%f146, [%r7+40];
	ld.shared.f32 	%f147, [%r52+640];
	fma.rn.f32 	%f148, %f146, %f147, %f145;
	ld.shared.f32 	%f149, [%r7+44];
	ld.shared.f32 	%f150, [%r52+704];
	fma.rn.f32 	%f151, %f149, %f150, %f148;
	ld.shared.f32 	%f152, [%r7+48];
	ld.shared.f32 	%f153, [%r52+768];
	fma.rn.f32 	%f154, %f152, %f153, %f151;
	ld.shared.f32 	%f155, [%r7+52];
	ld.shared.f32 	%f156, [%r52+832];
	fma.rn.f32 	%f157, %f155, %f156, %f154;
	ld.shared.f32 	%f158, [%r7+56];
	ld.shared.f32 	%f159, [%r52+896];
	fma.rn.f32 	%f160, %f158, %f159, %f157;
	ld.shared.f32 	%f161, [%r7+60];
	ld.shared.f32 	%f162, [%r52+960];
	fma.rn.f32 	%f163, %f161, %f162, %f160;
	bar.sync 	0;
	ld.global.f32 	%f164, [%rd6+192];
	st.shared.f32 	[%r49], %f164;
	mul.wide.s32 	%rd14, %r93, 4;
	add.s64 	%rd15, %rd7, %rd14;
	ld.global.f32 	%f165, [%rd15];
	st.shared.f32 	[%r53], %f165;
	bar.sync 	0;
	ld.shared.f32 	%f166, [%r7];
	ld.shared.f32 	%f167, [%r52];
	fma.rn.f32 	%f168, %f166, %f167, %f163;
	ld.shared.f32 	%f169, [%r7+4];
	ld.shared.f32 	%f170, [%r52+64];
	fma.rn.f32 	%f171, %f169, %f170, %f168;
	ld.shared.f32 	%f172, [%r7+8];
	ld.shared.f32 	%f173, [%r52+128];
	fma.rn.f32 	%f174, %f172, %f173, %f171;
	ld.shared.f32 	%f175, [%r7+12];
	ld.shared.f32 	%f176, [%r52+192];
	fma.rn.f32 	%f177, %f175, %f176, %f174;
	ld.shared.f32 	%f178, [%r7+16];
	ld.shared.f32 	%f179, [%r52+256];
	fma.rn.f32 	%f180, %f178, %f179, %f177;
	ld.shared.f32 	%f181, [%r7+20];
	ld.shared.f32 	%f182, [%r52+320];
	fma.rn.f32 	%f183, %f181, %f182, %f180;
	ld.shared.f32 	%f184, [%r7+24];
	ld.shared.f32 	%f185, [%r52+384];
	fma.rn.f32 	%f186, %f184, %f185, %f183;
	ld.shared.f32 	%f187, [%r7+28];
	ld.shared.f32 	%f188, [%r52+448];
	fma.rn.f32 	%f189, %f187, %f188, %f186;
	ld.shared.f32 	%f190, [%r7+32];
	ld.shared.f32 	%f191, [%r52+512];
	fma.rn.f32 	%f192, %f190, %f191, %f189;
	ld.shared.f32 	%f193, [%r7+36];
	ld.shared.f32 	%f194, [%r52+576];
	fma.rn.f32 	%f195, %f193, %f194, %f192;
	ld.shared.f32 	%f196, [%r7+40];
	ld.shared.f32 	%f197, [%r52+640];
	fma.rn.f32 	%f198, %f196, %f197, %f195;
	ld.shared.f32 	%f199, [%r7+44];
	ld.shared.f32 	%f200, [%r52+704];
	fma.rn.f32 	%f201, %f199, %f200, %f198;
	ld.shared.f32 	%f202, [%r7+48];
	ld.shared.f32 	%f203, [%r52+768];
	fma.rn.f32 	%f204, %f202, %f203, %f201;
	ld.shared.f32 	%f205, [%r7+52];
	ld.shared.f32 	%f206, [%r52+832];
	fma.rn.f32 	%f207, %f205, %f206, %f204;
	ld.shared.f32 	%f208, [%r7+56];
	ld.shared.f32 	%f209, [%r52+896];
	fma.rn.f32 	%f210, %f208, %f209, %f207;
	ld.shared.f32 	%f211, [%r7+60];
	ld.shared.f32 	%f212, [%r52+960];
	fma.rn.f32 	%f367, %f211, %f212, %f210;
	bar.sync 	0;
	add.s32 	%r95, %r95, 4;
	add.s32 	%r94, %r94, 64;
	shl.b32 	%r54, %r86, 6;
	add.s32 	%r93, %r93, %r54;
	add.s32 	%r92, %r92, %r54;
	add.s32 	%r91, %r91, %r54;
	add.s32 	%r90, %r90, %r54;
	setp.ne.s32 	%p3, %r95, 0;
	@%p3 bra 	$L__BB0_3;
$L__BB0_4:
	and.b32  	%r27, %r5, 3;
	setp.eq.s32 	%p4, %r27, 0;
	@%p4 bra 	$L__BB0_9;
	setp.eq.s32 	%p5, %r27, 1;
	@%p5 bra 	$L__BB0_7;
	ld.param.u32 	%r87, [_Z27tiledMultiplyMatricesKernelPfS_S_iii_param_5];
	ld.param.u64 	%rd37, [_Z27tiledMultiplyMatricesKernelPfS_S_iii_param_1];
	ld.param.u64 	%rd34, [_Z27tiledMultiplyMatricesKernelPfS_S_iii_param_0];
	shl.b32 	%r55, %r97, 4;
	add.s32 	%r56, %r6, %r55;
	cvta.to.global.u64 	%rd16, %rd34;
	mul.wide.s32 	%rd17, %r56, 4;
	add.s64 	%rd18, %rd16, %rd17;
	ld.global.f32 	%f214, [%rd18];
	shl.b32 	%r58, %r1, 2;
	add.s32 	%r59, %r7, %r58;
	st.shared.f32 	[%r59], %f214;
	add.s32 	%r60, %r55, %r2;
	mad.lo.s32 	%r61, %r60, %r87, %r4;
	cvta.to.global.u64 	%rd19, %rd37;
	mul.wide.s32 	%rd20, %r61, 4;
	add.s64 	%rd21, %rd19, %rd20;
	ld.global.f32 	%f215, [%rd21];
	mov.u32 	%r63, _ZZ27tiledMultiplyMatricesKernelPfS_S_iiiE6tile_y;
	add.s32 	%r64, %r63, %r58;
	add.s32 	%r65, %r64, %r40;
	st.shared.f32 	[%r65], %f215;
	bar.sync 	0;
	ld.shared.f32 	%f216, [%r7];
	ld.shared.f32 	%f217, [%r64];
	fma.rn.f32 	%f218, %f216, %f217, %f367;
	ld.shared.f32 	%f219, [%r7+4];
	ld.shared.f32 	%f220, [%r64+64];
	fma.rn.f32 	%f221, %f219, %f220, %f218;
	ld.shared.f32 	%f222, [%r7+8];
	ld.shared.f32 	%f223, [%r64+128];
	fma.rn.f32 	%f224, %f222, %f223, %f221;
	ld.shared.f32 	%f225, [%r7+12];
	ld.shared.f32 	%f226, [%r64+192];
	fma.rn.f32 	%f227, %f225, %f226, %f224;
	ld.shared.f32 	%f228, [%r7+16];
	ld.shared.f32 	%f229, [%r64+256];
	fma.rn.f32 	%f230, %f228, %f229, %f227;
	ld.shared.f32 	%f231, [%r7+20];
	ld.shared.f32 	%f232, [%r64+320];
	fma.rn.f32 	%f233, %f231, %f232, %f230;
	ld.shared.f32 	%f234, [%r7+24];
	ld.shared.f32 	%f235, [%r64+384];
	fma.rn.f32 	%f236, %f234, %f235, %f233;
	ld.shared.f32 	%f237, [%r7+28];
	ld.shared.f32 	%f238, [%r64+448];
	fma.rn.f32 	%f239, %f237, %f238, %f236;
	ld.shared.f32 	%f240, [%r7+32];
	ld.shared.f32 	%f241, [%r64+512];
	fma.rn.f32 	%f242, %f240, %f241, %f239;
	ld.shared.f32 	%f243, [%r7+36];
	ld.shared.f32 	%f244, [%r64+576];
	fma.rn.f32 	%f245, %f243, %f244, %f242;
	ld.shared.f32 	%f246, [%r7+40];
	ld.shared.f32 	%f247, [%r64+640];
	fma.rn.f32 	%f248, %f246, %f247, %f245;
	ld.shared.f32 	%f249, [%r7+44];
	ld.shared.f32 	%f250, [%r64+704];
	fma.rn.f32 	%f251, %f249, %f250, %f248;
	ld.shared.f32 	%f252, [%r7+48];
	ld.shared.f32 	%f253, [%r64+768];
	fma.rn.f32 	%f254, %f252, %f253, %f251;
	ld.shared.f32 	%f255, [%r7+52];
	ld.shared.f32 	%f256, [%r64+832];
	fma.rn.f32 	%f257, %f255, %f256, %f254;
	ld.shared.f32 	%f258, [%r7+56];
	ld.shared.f32 	%f259, [%r64+896];
	fma.rn.f32 	%f260, %f258, %f259, %f257;
	ld.shared.f32 	%f261, [%r7+60];
	ld.shared.f32 	%f262, [%r64+960];
	fma.rn.f32 	%f263, %f261, %f262, %f260;
	bar.sync 	0;
	ld.global.f32 	%f264, [%rd18+64];
	st.shared.f32 	[%r59], %f264;
	add.s32 	%r66, %r60, 16;
	mad.lo.s32 	%r67, %r66, %r87, %r4;
	mul.wide.s32 	%rd22, %r67, 4;
	add.s64 	%rd23, %rd19, %rd22;
	ld.global.f32 	%f265, [%rd23];
	st.shared.f32 	[%r65], %f265;
	bar.sync 	0;
	ld.shared.f32 	%f266, [%r7];
	ld.shared.f32 	%f267, [%r64];
	fma.rn.f32 	%f268, %f266, %f267, %f263;
	ld.shared.f32 	%f269, [%r7+4];
	ld.shared.f32 	%f270, [%r64+64];
	fma.rn.f32 	%f271, %f269, %f270, %f268;
	ld.shared.f32 	%f272, [%r7+8];
	ld.shared.f32 	%f273, [%r64+128];
	fma.rn.f32 	%f274, %f272, %f273, %f271;
	ld.shared.f32 	%f275, [%r7+12];
	ld.shared.f32 	%f276, [%r64+192];
	fma.rn.f32 	%f277, %f275, %f276, %f274;
	ld.shared.f32 	%f278, [%r7+16];
	ld.shared.f32 	%f279, [%r64+256];
	fma.rn.f32 	%f280, %f278, %f279, %f277;
	ld.shared.f32 	%f281, [%r7+20];
	ld.shared.f32 	%f282, [%r64+320];
	fma.rn.f32 	%f283, %f281, %f282, %f280;
	ld.shared.f32 	%f284, [%r7+24];
	ld.shared.f32 	%f285, [%r64+384];
	fma.rn.f32 	%f286, %f284, %f285, %f283;
	ld.shared.f32 	%f287, [%r7+28];
	ld.shared.f32 	%f288, [%r64+448];
	fma.rn.f32 	%f289, %f287, %f288, %f286;
	ld.shared.f32 	%f290, [%r7+32];
	ld.shared.f32 	%f291, [%r64+512];
	fma.rn.f32 	%f292, %f290, %f291, %f289;
	ld.shared.f32 	%f293, [%r7+36];
	ld.shared.f32 	%f294, [%r64+576];
	fma.rn.f32 	%f295, %f293, %f294, %f292;
	ld.shared.f32 	%f296, [%r7+40];
	ld.shared.f32 	%f297, [%r64+640];
	fma.rn.f32 	%f298, %f296, %f297, %f295;
	ld.shared.f32 	%f299, [%r7+44];
	ld.shared.f32 	%f300, [%r64+704];
	fma.rn.f32 	%f301, %f299, %f300, %f298;
	ld.shared.f32 	%f302, [%r7+48];
	ld.shared.f32 	%f303, [%r64+768];
	fma.rn.f32 	%f304, %f302, %f303, %f301;
	ld.shared.f32 	%f305, [%r7+52];
	ld.shared.f32 	%f306, [%r64+832];
	fma.rn.f32 	%f307, %f305, %f306, %f304;
	ld.shared.f32 	%f308, [%r7+56];
	ld.shared.f32 	%f309, [%r64+896];
	fma.rn.f32 	%f310, %f308, %f309, %f307;
	ld.shared.f32 	%f311, [%r7+60];
	ld.shared.f32 	%f312, [%r64+960];
	fma.rn.f32 	%f367, %f311, %f312, %f310;
	bar.sync 	0;
	add.s32 	%r97, %r97, 2;
$L__BB0_7:
	and.b32  	%r68, %r5, 1;
	setp.eq.b32 	%p6, %r68, 1;
	not.pred 	%p7, %p6;
	@%p7 bra 	$L__BB0_9;
	ld.param.u32 	%r88, [_Z27tiledMultiplyMatricesKernelPfS_S_iii_param_5];
	ld.param.u64 	%rd38, [_Z27tiledMultiplyMatricesKernelPfS_S_iii_param_1];
	ld.param.u64 	%rd35, [_Z27tiledMultiplyMatricesKernelPfS_S_iii_param_0];
	shl.b32 	%r69, %r97, 4;
	add.s32 	%r70, %r6, %r69;
	cvta.to.global.u64 	%rd24, %rd35;
	mul.wide.s32 	%rd25, %r70, 4;
	add.s64 	%rd26, %rd24, %rd25;
	ld.global.f32 	%f313, [%rd26];
	shl.b32 	%r72, %r1, 2;
	add.s32 	%r73, %r7, %r72;
	st.shared.f32 	[%r73], %f313;
	add.s32 	%r74, %r69, %r2;
	mad.lo.s32 	%r75, %r74, %r88, %r4;
	cvta.to.global.u64 	%rd27, %rd38;
	mul.wide.s32 	%rd28, %r75, 4;
	add.s64 	%rd29, %rd27, %rd28;
	ld.global.f32 	%f314, [%rd29];
	mov.u32 	%r77, _ZZ27tiledMultiplyMatricesKernelPfS_S_iiiE6tile_y;
	add.s32 	%r78, %r77, %r72;
	add.s32 	%r79, %r78, %r40;
	st.shared.f32 	[%r79], %f314;
	bar.sync 	0;
	ld.shared.f32 	%f315, [%r7];
	ld.shared.f32 	%f316, [%r78];
	fma.rn.f32 	%f317, %f315, %f316, %f367;
	ld.shared.f32 	%f318, [%r7+4];
	ld.shared.f32 	%f319, [%r78+64];
	fma.rn.f32 	%f320, %f318, %f319, %f317;
	ld.shared.f32 	%f321, [%r7+8];
	ld.shared.f32 	%f322, [%r78+128];
	fma.rn.f32 	%f323, %f321, %f322, %f320;
	ld.shared.f32 	%f324, [%r7+12];
	ld.shared.f32 	%f325, [%r78+192];
	fma.rn.f32 	%f326, %f324, %f325, %f323;
	ld.shared.f32 	%f327, [%r7+16];
	ld.shared.f32 	%f328, [%r78+256];
	fma.rn.f32 	%f329, %f327, %f328, %f326;
	ld.shared.f32 	%f330, [%r7+20];
	ld.shared.f32 	%f331, [%r78+320];
	fma.rn.f32 	%f332, %f330, %f331, %f329;
	ld.shared.f32 	%f333, [%r7+24];
	ld.shared.f32 	%f334, [%r78+384];
	fma.rn.f32 	%f335, %f333, %f334, %f332;
	ld.shared.f32 	%f336, [%r7+28];
	ld.shared.f32 	%f337, [%r78+448];
	fma.rn.f32 	%f338, %f336, %f337, %f335;
	ld.shared.f32 	%f339, [%r7+32];
	ld.shared.f32 	%f340, [%r78+512];
	fma.rn.f32 	%f341, %f339, %f340, %f338;
	ld.shared.f32 	%f342, [%r7+36];
	ld.shared.f32 	%f343, [%r78+576];
	fma.rn.f32 	%f344, %f342, %f343, %f341;
	ld.shared.f32 	%f345, [%r7+40];
	ld.shared.f32 	%f346, [%r78+640];
	fma.rn.f32 	%f347, %f345, %f346, %f344;
	ld.shared.f32 	%f348, [%r7+44];
	ld.shared.f32 	%f349, [%r78+704];
	fma.rn.f32 	%f350, %f348, %f349, %f347;
	ld.shared.f32 	%f351, [%r7+48];
	ld.shared.f32 	%f352, [%r78+768];
	fma.rn.f32 	%f353, %f351, %f352, %f350;
	ld.shared.f32 	%f354, [%r7+52];
	ld.shared.f32 	%f355, [%r78+832];
	fma.rn.f32 	%f356, %f354, %f355, %f353;
	ld.shared.f32 	%f357, [%r7+56];
	ld.shared.f32 	%f358, [%r78+896];
	fma.rn.f32 	%f359, %f357, %f358, %f356;
	ld.shared.f32 	%f360, [%r7+60];
	ld.shared.f32 	%f361, [%r78+960];
	fma.rn.f32 	%f367, %f360, %f361, %f359;
	bar.sync 	0;
$L__BB0_9:
	ld.param.u32 	%r89, [_Z27tiledMultiplyMatricesKernelPfS_S_iii_param_5];
	ld.param.u64 	%rd39, [_Z27tiledMultiplyMatricesKernelPfS_S_iii_param_2];
	cvta.to.global.u64 	%rd30, %rd39;
	mad.lo.s32 	%r84, %r89, %r3, %r4;
	mul.wide.s32 	%rd31, %r84, 4;
	add.s64 	%rd32, %rd30, %rd31;
	st.global.f32 	[%rd32], %f367;
	ret;

}


// ===== COMPILED SASS (sm_100) =====

	.target	sm_100

	.elftype	@"ET_EXEC"


//--------------------- .note.nv.tkinfo           --------------------------
	.section	.note.nv.tkinfo,"",@"SHT_NOTE"
	.sectionflags	@"SHF_NOTE_NV_TKINFO"
	.tkinfo
        /*0018*/ 	.word	0x00000002
        /*0030*/ 	.string	""
        /*0030*/ 	.string	"ptxas"
        /*0030*/ 	.string	"Cuda compilation tools, release 13.0, V13.0.88"
        /*0030*/ 	.string	"Build cuda_13.0.r13.0/compiler.36424714_0"
        /*0030*/ 	.string	"-arch sm_100 -m 64 "



//--------------------- .note.nv.cuinfo           --------------------------
	.section	.note.nv.cuinfo,"",@"SHT_NOTE"
	.sectionflags	@"SHF_NOTE_NV_CUINFO"
        /*0018*/ 	.short	0x0002
        /*001a*/ 	.short	0x0064
        /*001c*/ 	.short	0x0082
	.zero		2


//--------------------- .nv.info                  --------------------------
	.section	.nv.info,"",@"SHT_CUDA_INFO"
	.align	4


	//----- nvinfo : EIATTR_REGCOUNT
	.align		4
        /*0000*/ 	.byte	0x04, 0x2f
        /*0002*/ 	.short	(.L_1 - .L_0)
	.align		4
.L_0:
        /*0004*/ 	.word	index@(_Z27tiledMultiplyMatricesKernelPfS_S_iii)
        /*0008*/ 	.word	0x00000020


	//----- nvinfo : EIATTR_FRAME_SIZE
	.align		4
.L_1:
        /*000c*/ 	.byte	0x04, 0x11
        /*000e*/ 	.short	(.L_3 - .L_2)
	.align		4
.L_2:
        /*0010*/ 	.word	index@(_Z27tiledMultiplyMatricesKernelPfS_S_iii)
        /*0014*/ 	.word	0x00000000


	//----- nvinfo : EIATTR_MIN_STACK_SIZE
	.align		4
.L_3:
        /*0018*/ 	.byte	0x04, 0x12
        /*001a*/ 	.short	(.L_5 - .L_4)
	.align		4
.L_4:
        /*001c*/ 	.word	index@(_Z27tiledMultiplyMatricesKernelPfS_S_iii)
        /*0020*/ 	.word	0x00000000
.L_5:


//--------------------- .nv.compat                --------------------------
	.section	.nv.compat,"",@"SHT_CUDA_COMPAT_INFO"
	.align	4
        /*0000*/ 	.byte	0x02, 0x09, 0x00, 0x00, 0x02, 0x02, 0x01, 0x00, 0x02, 0x05, 0x05, 0x00, 0x03, 0x07, 0x01, 0x01
        /*0010*/ 	.byte	0x02, 0x03, 0x00, 0x00, 0x02, 0x06, 0x01, 0x00, 0x04, 0x0b, 0x08, 0x00, 0x09, 0x00, 0x00, 0x00
        /*0020*/ 	.byte	0x00, 0x00, 0x00, 0x00


//--------------------- .nv.info._Z27tiledMultiplyMatricesKernelPfS_S_iii --------------------------
	.section	.nv.info._Z27tiledMultiplyMatricesKernelPfS_S_iii,"",@"SHT_CUDA_INFO"
	.sectionflags	@""
	.align	4


	//----- nvinfo : EIATTR_CUDA_API_VERSION
	.align		4
        /*0000*/ 	.byte	0x04, 0x37
        /*0002*/ 	.short	(.L_7 - .L_6)
.L_6:
        /*0004*/ 	.word	0x00000082


	//----- nvinfo : EIATTR_KPARAM_INFO
	.align		4
.L_7:
        /*0008*/ 	.byte	0x04, 0x17
        /*000a*/ 	.short	(.L_9 - .L_8)
.L_8:
        /*000c*/ 	.word	0x00000000
        /*0010*/ 	.short	0x0005
        /*0012*/ 	.short	0x0020
        /*0014*/ 	.byte	0x00, 0xf0, 0x11, 0x00


	//----- nvinfo : EIATTR_KPARAM_INFO
	.align		4
.L_9:
        /*0018*/ 	.byte	0x04, 0x17
        /*001a*/ 	.short	(.L_11 - .L_10)
.L_10:
        /*001c*/ 	.word	0x00000000
        /*0020*/ 	.short	0x0004
        /*0022*/ 	.short	0x001c
        /*0024*/ 	.byte	0x00, 0xf0, 0x11, 0x00


	//----- nvinfo : EIATTR_KPARAM_INFO
	.align		4
.L_11:
        /*0028*/ 	.byte	0x04, 0x17
        /*002a*/ 	.short	(.L_13 - .L_12)
.L_12:
        /*002c*/ 	.word	0x00000000
        /*0030*/ 	.short	0x0003
        /*0032*/ 	.short	0x0018
        /*0034*/ 	.byte	0x00, 0xf0, 0x11, 0x00


	//----- nvinfo : EIATTR_KPARAM_INFO
	.align		4
.L_13:
        /*0038*/ 	.byte	0x04, 0x17
        /*003a*/ 	.short	(.L_15 - .L_14)
.L_14:
        /*003c*/ 	.word	0x00000000
        /*0040*/ 	.short	0x0002
        /*0042*/ 	.short	0x0010
        /*0044*/ 	.byte	0x00, 0xf5, 0x21, 0x00


	//----- nvinfo : EIATTR_KPARAM_INFO
	.align		4
.L_15:
        /*0048*/ 	.byte	0x04, 0x17
        /*004a*/ 	.short	(.L_17 - .L_16)
.L_16:
        /*004c*/ 	.word	0x00000000
        /*0050*/ 	.short	0x0001
        /*0052*/ 	.short	0x0008
        /*0054*/ 	.byte	0x00, 0xf5, 0x21, 0x00


	//----- nvinfo : EIATTR_KPARAM_INFO
	.align		4
.L_17:
        /*0058*/ 	.byte	0x04, 0x17
        /*005a*/ 	.short	(.L_19 - .L_18)
.L_18:
        /*005c*/ 	.word	0x00000000
        /*0060*/ 	.short	0x0000
        /*0062*/ 	.short	0x0000
        /*0064*/ 	.byte	0x00, 0xf5, 0x21, 0x00


	//----- nvinfo : EIATTR_SPARSE_MMA_MASK
	.align		4
.L_19:
        /*0068*/ 	.byte	0x03, 0x50
        /*006a*/ 	.short	0x0000


	//----- nvinfo : EIATTR_MAXREG_COUNT
	.align		4
        /*006c*/ 	.byte	0x03, 0x1b
        /*006e*/ 	.short	0x00ff


	//----- nvinfo : EIATTR_NUM_BARRIERS
	.align		4
        /*0070*/ 	.byte	0x02, 0x4c
        /*0072*/ 	.byte	0x01
	.zero		1


	//----- nvinfo : EIATTR_MERCURY_ISA_VERSION
	.align		4
        /*0074*/ 	.byte	0x03, 0x5f
        /*0076*/ 	.short	0x0101


	//----- nvinfo : EIATTR_VRC_CTA_INIT_COUNT
	.align		4
        /*0078*/ 	.byte	0x02, 0x4a
	.zero		1
	.zero		1


	//----- nvinfo : EIATTR_EXIT_INSTR_OFFSETS
	.align		4
        /*007c*/ 	.byte	0x04, 0x1c
        /*007e*/ 	.short	(.L_21 - .L_20)


	//   ....[0]....
.L_20:
        /*0080*/ 	.word	0x000018c0


	//----- nvinfo : EIATTR_CBANK_PARAM_SIZE
	.align		4
.L_21:
        /*0084*/ 	.byte	0x03, 0x19
        /*0086*/ 	.short	0x0024


	//----- nvinfo : EIATTR_PARAM_CBANK
	.align		4
        /*0088*/ 	.byte	0x04, 0x0a
        /*008a*/ 	.short	(.L_23 - .L_22)
	.align		4
.L_22:
        /*008c*/ 	.word	index@(.nv.constant0._Z27tiledMultiplyMatricesKernelPfS_S_iii)
        /*0090*/ 	.short	0x0380
        /*0092*/ 	.short	0x0024


	//----- nvinfo : EIATTR_SW_WAR
	.align		4
.L_23:
        /*0094*/ 	.byte	0x04, 0x36
        /*0096*/ 	.short	(.L_25 - .L_24)
.L_24:
        /*0098*/ 	.word	0x00000008
.L_25:


//--------------------- .nv.callgraph             --------------------------
	.section	.nv.callgraph,"",@"SHT_CUDA_CALLGRAPH"
	.align	4
	.sectionentsize	8
	.align		4
        /*0000*/ 	.word	0x00000000
	.align		4
        /*0004*/ 	.word	0xffffffff
	.align		4
        /*0008*/ 	.word	0x00000000
	.align		4
        /*000c*/ 	.word	0xfffffffe
	.align		4
        /*0010*/ 	.word	0x00000000
	.align		4
        /*0014*/ 	.word	0xfffffffd
	.align		4
        /*0018*/ 	.word	0x00000000
	.align		4
        /*001c*/ 	.word	0xfffffffc


//--------------------- .text._Z27tiledMultiplyMatricesKernelPfS_S_iii --------------------------
	.section	.text._Z27tiledMultiplyMatricesKernelPfS_S_iii,"ax",@progbits
	.align	128
        .global         _Z27tiledMultiplyMatricesKernelPfS_S_iii
        .type           _Z27tiledMultiplyMatricesKernelPfS_S_iii,@function
        .size           _Z27tiledMultiplyMatricesKernelPfS_S_iii,(.L_x_5 - _Z27tiledMultiplyMatricesKernelPfS_S_iii)
        .other          _Z27tiledMultiplyMatricesKernelPfS_S_iii,@"STO_CUDA_ENTRY STV_DEFAULT"
_Z27tiledMultiplyMatricesKernelPfS_S_iii:
.text._Z27tiledMultiplyMatricesKernelPfS_S_iii:
[----:B------:R-:W-:Y:S01]  /*0000*/  LDC R1, c[0x0][0x37c] ;  /* 0x0000df00ff017b82 */ /* 0x000fe20000000800 */
[----:B------:R-:W0:Y:S01]  /*0010*/  S2R R0, SR_TID.Y ;  /* 0x0000000000007919 */ /* 0x000e220000002200 */
[----:B------:R-:W1:Y:S06]  /*0020*/  LDCU UR9, c[0x0][0x39c] ;  /* 0x00007380ff0977ac */ /* 0x000e6c0008000800 */
[----:B------:R-:W0:Y:S01]  /*0030*/  LDC R3, c[0x0][0x364] ;  /* 0x0000d900ff037b82 */ /* 0x000e220000000800 */
[----:B------:R-:W-:Y:S01]  /*0040*/  HFMA2 R22, -RZ, RZ, 0, 0 ;  /* 0x00000000ff167431 */ /* 0x000fe200000001ff */
[----:B------:R-:W2:Y:S01]  /*0050*/  S2R R2, SR_TID.X ;  /* 0x0000000000027919 */ /* 0x000ea20000002100 */
[----:B------:R-:W3:Y:S05]  /*0060*/  LDCU.64 UR12, c[0x0][0x358] ;  /* 0x00006b00ff0c77ac */ /* 0x000eea0008000a00 */
[----:B------:R-:W-:Y:S08]  /*0070*/  S2UR UR5, SR_CTAID.X ;  /* 0x00000000000579c3 */ /* 0x000ff00000002500 */
[----:B------:R-:W0:Y:S01]  /*0080*/  S2UR UR6, SR_CTAID.Y ;  /* 0x00000000000679c3 */ /* 0x000e220000002600 */
[----:B-1----:R-:W-:-:S02]  /*0090*/  UISETP.GE.AND UP0, UPT, UR9, 0x10, UPT ;  /* 0x000000100900788c */ /* 0x002fc4000bf06270 */
[----:B------:R-:W-:-:S04]  /*00a0*/  USHF.R.S32.HI UR4, URZ, 0x1f, UR9 ;  /* 0x0000001fff047899 */ /* 0x000fc80008011409 */
[----:B------:R-:W-:Y:S01]  /*00b0*/  ULEA.HI UR4, UR4, UR9, URZ, 0x4 ;  /* 0x0000000904047291 */ /* 0x000fe2000f8f20ff */
[----:B------:R-:W2:Y:S01]  /*00c0*/  LDC R19, c[0x0][0x360] ;  /* 0x0000d800ff137b82 */ /* 0x000ea20000000800 */
[----:B0-----:R-:W-:Y:S02]  /*00d0*/  IMAD R18, R3, UR6, R0 ;  /* 0x0000000603127c24 */ /* 0x001fe4000f8e0200 */
[----:B--2---:R-:W-:Y:S01]  /*00e0*/  IMAD R19, R19, UR5, R2 ;  /* 0x0000000513137c24 */ /* 0x004fe2000f8e0202 */
[----:B---3--:R-:W-:Y:S07]  /*00f0*/  BRA.U !UP0, `(.L_x_0) ;  /* 0x0000001508dc7547 */ /* 0x008fee000b800000 */
[----:B------:R-:W0:Y:S01]  /*0100*/  S2UR UR7, SR_CgaCtaId ;  /* 0x00000000000779c3 */ /* 0x000e220000008800 */
[----:B------:R-:W-:Y:S01]  /*0110*/  USHF.R.S32.HI UR4, URZ, 0x4, UR4 ;  /* 0x00000004ff047899 */ /* 0x000fe20008011404 */
[----:B------:R-:W-:Y:S01]  /*0120*/  IMAD R16, R18, UR9, R2 ;  /* 0x0000000912107c24 */ /* 0x000fe2000f8e0202 */
[----:B------:R-:W-:Y:S01]  /*0130*/  UMOV UR5, 0x400 ;  /* 0x0000040000057882 */ /* 0x000fe20000000000 */
[----:B------:R-:W-:Y:S01]  /*0140*/  MOV R22, RZ ;  /* 0x000000ff00167202 */ /* 0x000fe20000000f00 */
[----:B------:R-:W-:Y:S01]  /*0150*/  UIADD3 UR8, UPT, UPT, UR4, -0x1, URZ ;  /* 0xffffffff04087890 */ /* 0x000fe2000fffe0ff */
[----:B------:R-:W-:Y:S01]  /*0160*/  MOV R3, RZ ;  /* 0x000000ff00037202 */ /* 0x000fe20000000f00 */
[----:B------:R-:W-:Y:S02]  /*0170*/  ULOP3.LUT UP0, UR10, UR4, 0x3, URZ, 0xc0, !UPT ;  /* 0x00000003040a7892 */ /* 0x000fe4000f80c0ff */
[----:B------:R-:W-:Y:S02]  /*0180*/  UISETP.GE.U32.AND UP1, UPT, UR8, 0x3, UPT ;  /* 0x000000030800788c */ /* 0x000fe4000bf26070 */
[----:B0-----:R-:W-:-:S06]  /*0190*/  ULEA UR6, UR7, UR5, 0x18 ;  /* 0x0000000507067291 */ /* 0x001fcc000f8ec0ff */
[----:B------:R-:W-:Y:S01]  /*01a0*/  LEA R17, R0, UR6, 0x6 ;  /* 0x0000000600117c11 */ /* 0x000fe2000f8e30ff */
[----:B------:R-:W-:Y:S06]  /*01b0*/  BRA.U !UP1, `(.L_x_1) ;  /* 0x0000000d09247547 */ /* 0x000fec000b800000 */
[----:B------:R-:W0:Y:S01]  /*01c0*/  LDC R12, c[0x0][0x3a0] ;  /* 0x0000e800ff0c7b82 */ /* 0x000e220000000800 */
[----:B------:R-:W-:Y:S01]  /*01d0*/  UIADD3 UR6, UPT, UPT, UR5, 0x400, URZ ;  /* 0x0000040005067890 */ /* 0x000fe2000fffe0ff */
[C---:B------:R-:W-:Y:S01]  /*01e0*/  IADD3 R27, PT, PT, R0.reuse, 0x30, RZ ;  /* 0x00000030001b7810 */ /* 0x040fe20007ffe0ff */
[----:B------:R-:W-:Y:S01]  /*01f0*/  ULOP3.LUT UR8, UR4, 0x7fffffc, URZ, 0xc0, !UPT ;  /* 0x07fffffc04087892 */ /* 0x000fe2000f8ec0ff */
[C---:B------:R-:W-:Y:S01]  /*0200*/  IADD3 R25, PT, PT, R0.reuse, 0x20, RZ ;  /* 0x0000002000197810 */ /* 0x040fe20007ffe0ff */
[----:B------:R-:W-:Y:S01]  /*0210*/  ULEA UR6, UR7, UR6, 0x18 ;  /* 0x0000000607067291 */ /* 0x000fe2000f8ec0ff */
[----:B------:R-:W-:Y:S01]  /*0220*/  IADD3 R23, PT, PT, R0, 0x10, RZ ;  /* 0x0000001000177810 */ /* 0x000fe20007ffe0ff */
[----:B------:R-:W-:Y:S01]  /*0230*/  UIADD3 UR9, UPT, UPT, -UR8, URZ, URZ ;  /* 0x000000ff08097290 */ /* 0x000fe2000fffe1ff */
[----:B------:R-:W-:Y:S02]  /*0240*/  MOV R22, RZ ;  /* 0x000000ff00167202 */ /* 0x000fe40000000f00 */
[----:B------:R-:W-:-:S02]  /*0250*/  MOV R20, R16 ;  /* 0x0000001000147202 */ /* 0x000fc40000000f00 */
[C---:B------:R-:W-:Y:S02]  /*0260*/  LEA R15, R2.reuse, UR6, 0x2 ;  /* 0x00000006020f7c11 */ /* 0x040fe4000f8e10ff */
[----:B------:R-:W-:Y:S02]  /*0270*/  LEA R14, R2, R17, 0x2 ;  /* 0x00000011020e7211 */ /* 0x000fe400078e10ff */
[----:B------:R-:W-:Y:S02]  /*0280*/  MOV R3, UR8 ;  /* 0x0000000800037c02 */ /* 0x000fe40008000f00 */
[----:B------:R-:W-:Y:S01]  /*0290*/  LEA R13, R0, R15, 0x6 ;  /* 0x0000000f000d7211 */ /* 0x000fe200078e30ff */
[-CC-:B0-----:R-:W-:Y:S02]  /*02a0*/  IMAD R27, R27, R12.reuse, R19.reuse ;  /* 0x0000000c1b1b7224 */ /* 0x181fe400078e0213 */
[-CC-:B------:R-:W-:Y:S02]  /*02b0*/  IMAD R25, R25, R12.reuse, R19.reuse ;  /* 0x0000000c19197224 */ /* 0x180fe400078e0213 */
[----:B------:R-:W-:-:S02]  /*02c0*/  IMAD R23, R23, R12, R19 ;  /* 0x0000000c17177224 */ /* 0x000fc400078e0213 */
[----:B------:R-:W-:-:S07]  /*02d0*/  IMAD R21, R0, R12, R19 ;  /* 0x0000000c00157224 */ /* 0x000fce00078e0213 */
.L_x_2:
[----:B------:R-:W0:Y:S08]  /*02e0*/  LDC.64 R28, c[0x0][0x380] ;  /* 0x0000e000ff1c7b82 */ /* 0x000e300000000a00 */
[----:B------:R-:W1:Y:S01]  /*02f0*/  LDC.64 R8, c[0x0][0x388] ;  /* 0x0000e200ff087b82 */ /* 0x000e620000000a00 */
[----:B0-----:R-:W-:-:S05]  /*0300*/  IMAD.WIDE R28, R20, 0x4, R28 ;  /* 0x00000004141c7825 */ /* 0x001fca00078e021c */
[----:B------:R-:W2:Y:S01]  /*0310*/  LDG.E R24, desc[UR12][R28.64] ;  /* 0x0000000c1c187981 */ /* 0x000ea2000c1e1900 */
[----:B-1----:R-:W-:-:S06]  /*0320*/  IMAD.WIDE R10, R21, 0x4, R8 ;  /* 0x00000004150a7825 */ /* 0x002fcc00078e0208 */
[----:B------:R-:W3:Y:S04]  /*0330*/  LDG.E R10, desc[UR12][R10.64] ;  /* 0x0000000c0a0a7981 */ /* 0x000ee8000c1e1900 */
[----:B--2---:R-:W-:Y:S04]  /*0340*/  STS [R14], R24 ;  /* 0x000000180e007388 */ /* 0x004fe80000000800 */
[----:B---3--:R-:W-:Y:S01]  /*0350*/  STS [R13], R10 ;  /* 0x0000000a0d007388 */ /* 0x008fe20000000800 */
[----:B------:R-:W-:Y:S06]  /*0360*/  BAR.SYNC.DEFER_BLOCKING 0x0 ;  /* 0x0000000000007b1d */ /* 0x000fec0000010000 */
[----:B------:R-:W-:Y:S04]  /*0370*/  LDS R26, [R15] ;  /* 0x000000000f1a7984 */ /* 0x000fe80000000800 */
[----:B------:R-:W0:Y:S04]  /*0380*/  LDS.128 R4, [R17] ;  /* 0x0000000011047984 */ /* 0x000e280000000c00 */
[----:B------:R-:W-:Y:S04]  /*0390*/  LDS R24, [R15+0x100] ;  /* 0x000100000f187984 */ /* 0x000fe80000000800 */
[----:B------:R-:W-:Y:S01]  /*03a0*/  LDS R10, [R15+0x200] ;  /* 0x000200000f0a7984 */ /* 0x000fe20000000800 */
[----:B0-----:R-:W-:-:S03]  /*03b0*/  FFMA R4, R4, R26, R22 ;  /* 0x0000001a04047223 */ /* 0x001fc60000000016 */
[----:B------:R-:W0:Y:S02]  /*03c0*/  LDS R22, [R15+0x40] ;  /* 0x000040000f167984 */ /* 0x000e240000000800 */
[----:B0-----:R-:W-:Y:S02]  /*03d0*/  FFMA R5, R22, R5, R4 ;  /* 0x0000000516057223 */ /* 0x001fe40000000004 */
[----:B------:R-:W0:Y:S04]  /*03e0*/  LDS R4, [R15+0x80] ;  /* 0x000080000f047984 */ /* 0x000e280000000800 */
[----:B------:R-:W1:Y:S01]  /*03f0*/  LDS R22, [R15+0xc0] ;  /* 0x0000c0000f167984 */ /* 0x000e620000000800 */
[----:B0-----:R-:W-:-:S04]  /*0400*/  FFMA R4, R4, R6, R5 ;  /* 0x0000000604047223 */ /* 0x001fc80000000005 */
[----:B-1----:R-:W-:Y:S02]  /*0410*/  FFMA R11, R22, R7, R4 ;  /* 0x00000007160b7223 */ /* 0x002fe40000000004 */
[----:B------:R-:W0:Y:S02]  /*0420*/  LDS.128 R4, [R17+0x10] ;  /* 0x0000100011047984 */ /* 0x000e240000000c00 */
[----:B0-----:R-:W-:Y:S02]  /*0430*/  FFMA R4, R4, R24, R11 ;  /* 0x0000001804047223 */ /* 0x001fe4000000000b */
        /* <DEDUP_REMOVED lines=8> */
[----:B------:R-:W0:Y:S04]  /*04c0*/  LDS R11, [R15+0x240] ;  /* 0x000240000f0b7984 */ /* 0x000e280000000800 */
[----:B------:R-:W-:Y:S01]  /*04d0*/  LDS R10, [R15+0x300] ;  /* 0x000300000f0a7984 */ /* 0x000fe20000000800 */
[----:B0-----:R-:W-:-:S03]  /*04e0*/  FFMA R5, R11, R5, R4 ;  /* 0x000000050b057223 */ /* 0x001fc60000000004 */
[----:B------:R-:W0:Y:S04]  /*04f0*/  LDS R4, [R15+0x280] ;  /* 0x000280000f047984 */ /* 0x000e280000000800 */
[----:B------:R-:W1:Y:S01]  /*0500*/  LDS R11, [R15+0x2c0] ;  /* 0x0002c0000f0b7984 */ /* 0x000e620000000800 */
[----:B0-----:R-:W-:-:S04]  /*0510*/  FFMA R4, R4, R6, R5 ;  /* 0x0000000604047223 */ /* 0x001fc80000000005 */
[----:B-1----:R-:W-:Y:S02]  /*0520*/  FFMA R11, R11, R7, R4 ;  /* 0x000000070b0b7223 */ /* 0x002fe40000000004 */
[----:B------:R-:W0:Y:S02]  /*0530*/  LDS.128 R4, [R17+0x30] ;  /* 0x0000300011047984 */ /* 0x000e240000000c00 */
[----:B0-----:R-:W-:Y:S02]  /*0540*/  FFMA R4, R4, R10, R11 ;  /* 0x0000000a04047223 */ /* 0x001fe4000000000b */
[----:B------:R-:W0:Y:S04]  /*0550*/  LDS R11, [R15+0x340] ;  /* 0x000340000f0b7984 */ /* 0x000e280000000800 */
[----:B------:R-:W1:Y:S01]  /*0560*/  LDS R10, [R15+0x380] ;  /* 0x000380000f0a7984 */ /* 0x000e620000000800 */
[----:B0-----:R-:W-:-:S04]  /*0570*/  FFMA R5, R11, R5, R4 ;  /* 0x000000050b057223 */ /* 0x001fc80000000004 */
[----:B-1----:R-:W-:Y:S02]  /*0580*/  FFMA R6, R10, R6, R5 ;  /* 0x000000060a067223 */ /* 0x002fe40000000005 */
[----:B------:R-:W0:Y:S01]  /*0590*/  LDS R5, [R15+0x3c0] ;  /* 0x0003c0000f057984 */ /* 0x000e220000000800 */
[----:B------:R-:W-:Y:S01]  /*05a0*/  BAR.SYNC.DEFER_BLOCKING 0x0 ;  /* 0x0000000000007b1d */ /* 0x000fe20000010000 */
[----:B------:R-:W-:-:S05]  /*05b0*/  IMAD.WIDE R10, R23, 0x4, R8 ;  /* 0x00000004170a7825 */ /* 0x000fca00078e0208 */
[----:B------:R-:W2:Y:S04]  /*05c0*/  LDG.E R24, desc[UR12][R28.64+0x40] ;  /* 0x0000400c1c187981 */ /* 0x000ea8000c1e1900 */
[----:B------:R-:W3:Y:S01]  /*05d0*/  LDG.E R10, desc[UR12][R10.64] ;  /* 0x0000000c0a0a7981 */ /* 0x000ee2000c1e1900 */
[----:B0-----:R-:W-:-:S03]  /*05e0*/  FFMA R22, R5, R7, R6 ;  /* 0x0000000705167223 */ /* 0x001fc60000000006 */
        /* <DEDUP_REMOVED lines=10> */
[----:B------:R-:W0:Y:S02]  /*0690*/  LDS R4, [R15+0x80] ;  /* 0x000080000f047984 */ /* 0x000e240000000800 */
[----:B0-----:R-:W-:-:S04]  /*06a0*/  FFMA R4, R4, R6, R5 ;  /* 0x0000000604047223 */ /* 0x001fc80000000005 */
[----:B------:R-:W-:Y:S02]  /*06b0*/  FFMA R11, R11, R7, R4 ;  /* 0x000000070b0b7223 */ /* 0x000fe40000000004 */
        /* <DEDUP_REMOVED lines=41> */
[----:B------:R-:W-:Y:S01]  /*0950*/  LDS R22, [R15+0x3c0] ;  /* 0x0003c0000f167984 */ /* 0x000fe20000000800 */
        /* <DEDUP_REMOVED lines=22> */
[----:B------:R-:W0:Y:S02]  /*0ac0*/  LDS R11, [R15+0x340] ;  /* 0x000340000f0b7984 */ /* 0x000e240000000800 */
[----:B0-----:R-:W-:Y:S01]  /*0ad0*/  FFMA R11, R11, R5, R4 ;  /* 0x000000050b0b7223 */ /* 0x001fe20000000004 */
[----:B------:R-:W-:Y:S02]  /*0ae0*/  IMAD.WIDE R4, R27, 0x4, R8 ;  /* 0x000000041b047825 */ /* 0x000fe400078e0208 */
[----:B------:R-:W0:Y:S01]  /*0af0*/  LDS R8, [R15+0x380] ;  /* 0x000380000f087984 */ /* 0x000e220000000800 */
[----:B------:R-:W-:Y:S06]  /*0b00*/  BAR.SYNC.DEFER_BLOCKING 0x0 ;  /* 0x0000000000007b1d */ /* 0x000fec0000010000 */
[----:B------:R-:W2:Y:S04]  /*0b10*/  LDG.E R29, desc[UR12][R28.64+0xc0] ;  /* 0x0000c00c1c1d7981 */ /* 0x000ea8000c1e1900 */
[----:B------:R-:W3:Y:S01]  /*0b20*/  LDG.E R4, desc[UR12][R4.64] ;  /* 0x0000000c04047981 */ /* 0x000ee2000c1e1900 */
[----:B0-----:R-:W-:-:S04]  /*0b30*/  FFMA R26, R8, R6, R11 ;  /* 0x00000006081a7223 */ /* 0x001fc8000000000b */
[----:B------:R-:W-:Y:S01]  /*0b40*/  FFMA R7, R22, R7, R26 ;  /* 0x0000000716077223 */ /* 0x000fe2000000001a */
[----:B------:R-:W-:-:S04]  /*0b50*/  UIADD3 UR9, UPT, UPT, UR9, 0x4, URZ ;  /* 0x0000000409097890 */ /* 0x000fc8000fffe0ff */
[----:B------:R-:W-:Y:S01]  /*0b60*/  UISETP.NE.AND UP1, UPT, UR9, URZ, UPT ;  /* 0x000000ff0900728c */ /* 0x000fe2000bf25270 */
[----:B------:R-:W-:Y:S02]  /*0b70*/  IADD3 R20, PT, PT, R20, 0x40, RZ ;  /* 0x0000004014147810 */ /* 0x000fe40007ffe0ff */
[C---:B------:R-:W-:Y:S02]  /*0b80*/  LEA R27, R12.reuse, R27, 0x6 ;  /* 0x0000001b0c1b7211 */ /* 0x040fe400078e30ff */
[C---:B------:R-:W-:Y:S02]  /*0b90*/  LEA R25, R12.reuse, R25, 0x6 ;  /* 0x000000190c197211 */ /* 0x040fe400078e30ff */
[C---:B------:R-:W-:Y:S02]  /*0ba0*/  LEA R23, R12.reuse, R23, 0x6 ;  /* 0x000000170c177211 */ /* 0x040fe400078e30ff */
[----:B------:R-:W-:Y:S01]  /*0bb0*/  LEA R21, R12, R21, 0x6 ;  /* 0x000000150c157211 */ /* 0x000fe200078e30ff */
[----:B--2---:R-:W-:Y:S04]  /*0bc0*/  STS [R14], R29 ;  /* 0x0000001d0e007388 */ /* 0x004fe80000000800 */
[----:B---3--:R-:W-:Y:S01]  /*0bd0*/  STS [R13], R4 ;  /* 0x000000040d007388 */ /* 0x008fe20000000800 */
[----:B------:R-:W-:Y:S06]  /*0be0*/  BAR.SYNC.DEFER_BLOCKING 0x0 ;  /* 0x0000000000007b1d */ /* 0x000fec0000010000 */
[----:B------:R-:W-:Y:S04]  /*0bf0*/  LDS R24, [R15] ;  /* 0x000000000f187984 */ /* 0x000fe80000000800 */
[----:B------:R-:W0:Y:S04]  /*0c00*/  LDS.128 R8, [R17] ;  /* 0x0000000011087984 */ /* 0x000e280000000c00 */
[----:B------:R-:W1:Y:S04]  /*0c10*/  LDS R5, [R15+0x40] ;  /* 0x000040000f057984 */ /* 0x000e680000000800 */
[----:B------:R-:W2:Y:S04]  /*0c20*/  LDS R6, [R15+0x80] ;  /* 0x000080000f067984 */ /* 0x000ea80000000800 */
[----:B------:R-:W3:Y:S04]  /*0c30*/  LDS R22, [R15+0xc0] ;  /* 0x0000c0000f167984 */ /* 0x000ee80000000800 */
[----:B------:R-:W-:Y:S01]  /*0c40*/  LDS R29, [R15+0x180] ;  /* 0x000180000f1d7984 */ /* 0x000fe20000000800 */
[----:B0-----:R-:W-:-:S04]  /*0c50*/  FFMA R8, R8, R24, R7 ;  /* 0x0000001808087223 */ /* 0x001fc80000000007 */
[----:B-1----:R-:W-:Y:S02]  /*0c60*/  FFMA R5, R5, R9, R8 ;  /* 0x0000000905057223 */ /* 0x002fe40000000008 */
[----:B------:R-:W-:Y:S02]  /*0c70*/  LDS R9, [R15+0x100] ;  /* 0x000100000f097984 */ /* 0x000fe40000000800 */
[----:B--2---:R-:W-:Y:S02]  /*0c80*/  FFMA R10, R6, R10, R5 ;  /* 0x0000000a060a7223 */ /* 0x004fe40000000005 */
[----:B------:R-:W0:Y:S04]  /*0c90*/  LDS.128 R4, [R17+0x10] ;  /* 0x0000100011047984 */ /* 0x000e280000000c00 */
[----:B------:R-:W1:Y:S01]  /*0ca0*/  LDS R8, [R15+0x140] ;  /* 0x000140000f087984 */ /* 0x000e620000000800 */
[----:B---3--:R-:W-:-:S03]  /*0cb0*/  FFMA R11, R22, R11, R10 ;  /* 0x0000000b160b7223 */ /* 0x008fc6000000000a */
[----:B------:R-:W2:Y:S01]  /*0cc0*/  LDS R22, [R15+0x1c0] ;  /* 0x0001c0000f167984 */ /* 0x000ea20000000800 */
[----:B0-----:R-:W-:-:S04]  /*0cd0*/  FFMA R4, R4, R9, R11 ;  /* 0x0000000904047223 */ /* 0x001fc8000000000b */
[----:B-1----:R-:W-:Y:S02]  /*0ce0*/  FFMA R4, R8, R5, R4 ;  /* 0x0000000508047223 */ /* 0x002fe40000000004 */
[----:B------:R-:W-:Y:S04]  /*0cf0*/  LDS R5, [R15+0x200] ;  /* 0x000200000f057984 */ /* 0x000fe80000000800 */
[----:B------:R-:W0:Y:S01]  /*0d00*/  LDS.128 R8, [R17+0x20] ;  /* 0x0000200011087984 */ /* 0x000e220000000c00 */
[----:B------:R-:W-:-:S03]  /*0d10*/  FFMA R29, R29, R6, R4 ;  /* 0x000000061d1d7223 */ /* 0x000fc60000000004 */
[----:B------:R-:W1:Y:S01]  /*0d20*/  LDS R4, [R15+0x240] ;  /* 0x000240000f047984 */ /* 0x000e620000000800 */
[----:B--2---:R-:W-:-:S03]  /*0d30*/  FFMA R7, R22, R7, R29 ;  /* 0x0000000716077223 */ /* 0x004fc6000000001d */
[----:B------:R-:W2:Y:S04]  /*0d40*/  LDS R29, [R15+0x280] ;  /* 0x000280000f1d7984 */ /* 0x000ea80000000800 */
[----:B------:R-:W3:Y:S01]  /*0d50*/  LDS R22, [R15+0x2c0] ;  /* 0x0002c0000f167984 */ /* 0x000ee20000000800 */
[----:B0-----:R-:W-:-:S04]  /*0d60*/  FFMA R8, R8, R5, R7 ;  /* 0x0000000508087223 */ /* 0x001fc80000000007 */
[----:B-1----:R-:W-:Y:S02]  /*0d70*/  FFMA R8, R4, R9, R8 ;  /* 0x0000000904087223 */ /* 0x002fe40000000008 */
[----:B------:R-:W-:Y:S04]  /*0d80*/  LDS R9, [R15+0x300] ;  /* 0x000300000f097984 */ /* 0x000fe80000000800 */
[----:B------:R-:W0:Y:S01]  /*0d90*/  LDS.128 R4, [R17+0x30] ;  /* 0x0000300011047984 */ /* 0x000e220000000c00 */
[----:B--2---:R-:W-:-:S03]  /*0da0*/  FFMA R29, R29, R10, R8 ;  /* 0x0000000a1d1d7223 */ /* 0x004fc60000000008 */
[----:B------:R-:W1:Y:S01]  /*0db0*/  LDS R8, [R15+0x340] ;  /* 0x000340000f087984 */ /* 0x000e620000000800 */
[----:B---3--:R-:W-:-:S03]  /*0dc0*/  FFMA R11, R22, R11, R29 ;  /* 0x0000000b160b7223 */ /* 0x008fc6000000001d */
[----:B------:R-:W2:Y:S04]  /*0dd0*/  LDS R10, [R15+0x380] ;  /* 0x000380000f0a7984 */ /* 0x000ea80000000800 */
[----:B------:R-:W3:Y:S01]  /*0de0*/  LDS R29, [R15+0x3c0] ;  /* 0x0003c0000f1d7984 */ /* 0x000ee20000000800 */
[----:B0-----:R-:W-:-:S04]  /*0df0*/  FFMA R4, R4, R9, R11 ;  /* 0x0000000904047223 */ /* 0x001fc8000000000b */
[----:B-1----:R-:W-:-:S04]  /*0e00*/  FFMA R5, R8, R5, R4 ;  /* 0x0000000508057223 */ /* 0x002fc80000000004 */
[----:B--2---:R-:W-:-:S04]  /*0e10*/  FFMA R6, R10, R6, R5 ;  /* 0x000000060a067223 */ /* 0x004fc80000000005 */
[----:B---3--:R-:W-:Y:S01]  /*0e20*/  FFMA R22, R29, R7, R6 ;  /* 0x000000071d167223 */ /* 0x008fe20000000006 */
[----:B------:R-:W-:Y:S06]  /*0e30*/  BAR.SYNC.DEFER_BLOCKING 0x0 ;  /* 0x0000000000007b1d */ /* 0x000fec0000010000 */
[----:B------:R-:W-:Y:S05]  /*0e40*/  BRA.U UP1, `(.L_x_2) ;  /* 0xfffffff501247547 */ /* 0x000fea000b83ffff */
.L_x_1:
[----:B------:R-:W-:Y:S05]  /*0e50*/  BRA.U !UP0, `(.L_x_0) ;  /* 0x0000000908847547 */ /* 0x000fea000b800000 */
[----:B------:R-:W-:Y:S02]  /*0e60*/  UISETP.NE.AND UP0, UPT, UR10, 0x1, UPT ;  /* 0x000000010a00788c */ /* 0x000fe4000bf05270 */
[----:B------:R-:W-:-:S04]  /*0e70*/  ULOP3.LUT UR4, UR4, 0x1, URZ, 0xc0, !UPT ;  /* 0x0000000104047892 */ /* 0x000fc8000f8ec0ff */
[----:B------:R-:W-:-:S03]  /*0e80*/  UISETP.NE.U32.AND UP1, UPT, UR4, 0x1, UPT ;  /* 0x000000010400788c */ /* 0x000fc6000bf25070 */
[----:B------:R-:W-:Y:S08]  /*0e90*/  BRA.U !UP0, `(.L_x_3) ;  /* 0x0000000508947547 */ /* 0x000ff0000b800000 */
[----:B------:R-:W0:Y:S01]  /*0ea0*/  LDC.64 R24, c[0x0][0x380] ;  /* 0x0000e000ff187b82 */ /* 0x000e220000000a00 */
[----:B------:R-:W1:Y:S01]  /*0eb0*/  LDCU UR6, c[0x0][0x3a0] ;  /* 0x00007400ff0677ac */ /* 0x000e620008000800 */
[C---:B------:R-:W-:Y:S02]  /*0ec0*/  LEA R14, R3.reuse, R0, 0x4 ;  /* 0x00000000030e7211 */ /* 0x040fe400078e20ff */
[----:B------:R-:W-:-:S04]  /*0ed0*/  LEA R5, R3, R16, 0x4 ;  /* 0x0000001003057211 */ /* 0x000fc800078e20ff */
[----:B------:R-:W2:Y:S01]  /*0ee0*/  LDC.64 R12, c[0x0][0x388] ;  /* 0x0000e200ff0c7b82 */ /* 0x000ea20000000a00 */
[----:B-1----:R-:W-:Y:S02]  /*0ef0*/  IMAD R7, R14, UR6, R19 ;  /* 0x000000060e077c24 */ /* 0x002fe4000f8e0213 */
[----:B0-----:R-:W-:-:S04]  /*0f00*/  IMAD.WIDE R24, R5, 0x4, R24 ;  /* 0x0000000405187825 */ /* 0x001fc800078e0218 */
[----:B--2---:R-:W-:Y:S02]  /*0f10*/  IMAD.WIDE R4, R7, 0x4, R12 ;  /* 0x0000000407047825 */ /* 0x004fe400078e020c */
[----:B------:R-:W2:Y:S04]  /*0f20*/  LDG.E R7, desc[UR12][R24.64] ;  /* 0x0000000c18077981 */ /* 0x000ea8000c1e1900 */
[----:B------:R-:W3:Y:S01]  /*0f30*/  LDG.E R26, desc[UR12][R4.64] ;  /* 0x0000000c041a7981 */ /* 0x000ee2000c1e1900 */
[----:B------:R-:W-:Y:S01]  /*0f40*/  UIADD3 UR4, UPT, UPT, UR5, 0x400, URZ ;  /* 0x0000040005047890 */ /* 0x000fe2000fffe0ff */
[----:B------:R-:W-:Y:S02]  /*0f50*/  LEA R20, R2, R17, 0x2 ;  /* 0x0000001102147211 */ /* 0x000fe400078e10ff */
[----:B------:R-:W-:Y:S01]  /*0f60*/  IADD3 R14, PT, PT, R14, 0x10, RZ ;  /* 0x000000100e0e7810 */ /* 0x000fe20007ffe0ff */
[----:B------:R-:W-:-:S06]  /*0f70*/  ULEA UR4, UR7, UR4, 0x18 ;  /* 0x0000000407047291 */ /* 0x000fcc000f8ec0ff */
[----:B------:R-:W-:-:S04]  /*0f80*/  LEA R21, R2, UR4, 0x2 ;  /* 0x0000000402157c11 */ /* 0x000fc8000f8e10ff */
        /* <DEDUP_REMOVED lines=8> */
[----:B------:R-:W-:Y:S04]  /*1010*/  LDS R29, [R21+0x280] ;  /* 0x00028000151d7984 */ /* 0x000fe80000000800 */
[----:B------:R-:W-:Y:S01]  /*1020*/  LDS R26, [R21+0x2c0] ;  /* 0x0002c000151a7984 */ /* 0x000fe20000000800 */
[----:B0-----:R-:W-:-:S03]  /*1030*/  FFMA R22, R8, R27, R22 ;  /* 0x0000001b08167223 */ /* 0x001fc60000000016 */
[----:B------:R-:W0:Y:S01]  /*1040*/  LDS R8, [R21+0xc0] ;  /* 0x0000c00015087984 */ /* 0x000e220000000800 */
[----:B-1----:R-:W-:-:S03]  /*1050*/  FFMA R28, R5, R9, R22 ;  /* 0x00000009051c7223 */ /* 0x002fc60000000016 */
[----:B------:R-:W-:Y:S01]  /*1060*/  LDS R27, [R21+0x100] ;  /* 0x00010000151b7984 */ /* 0x000fe20000000800 */
[----:B--2---:R-:W-:-:S03]  /*1070*/  FFMA R9, R15, R10, R28 ;  /* 0x0000000a0f097223 */ /* 0x004fc6000000001c */
[----:B------:R-:W1:Y:S04]  /*1080*/  LDS.128 R4, [R17+0x10] ;  /* 0x0000100011047984 */ /* 0x000e680000000c00 */
[----:B------:R-:W2:Y:S04]  /*1090*/  LDS R22, [R21+0x140] ;  /* 0x0001400015167984 */ /* 0x000ea80000000800 */
[----:B------:R-:W3:Y:S04]  /*10a0*/  LDS R15, [R21+0x180] ;  /* 0x00018000150f7984 */ /* 0x000ee80000000800 */
[----:B------:R-:W-:Y:S01]  /*10b0*/  LDS R28, [R21+0x340] ;  /* 0x00034000151c7984 */ /* 0x000fe20000000800 */
[----:B0-----:R-:W-:-:S04]  /*10c0*/  FFMA R9, R8, R11, R9 ;  /* 0x0000000b08097223 */ /* 0x001fc80000000009 */
[----:B-1----:R-:W-:Y:S02]  /*10d0*/  FFMA R9, R4, R27, R9 ;  /* 0x0000001b04097223 */ /* 0x002fe40000000009 */
[----:B------:R-:W0:Y:S02]  /*10e0*/  LDS R4, [R21+0x1c0] ;  /* 0x0001c00015047984 */ /* 0x000e240000000800 */
[----:B--2---:R-:W-:Y:S02]  /*10f0*/  FFMA R22, R22, R5, R9 ;  /* 0x0000000516167223 */ /* 0x004fe40000000009 */
[----:B------:R-:W-:Y:S02]  /*1100*/  LDS R5, [R21+0x200] ;  /* 0x0002000015057984 */ /* 0x000fe40000000800 */
[----:B---3--:R-:W-:Y:S02]  /*1110*/  FFMA R15, R15, R6, R22 ;  /* 0x000000060f0f7223 */ /* 0x008fe40000000016 */
[----:B------:R-:W1:Y:S04]  /*1120*/  LDS.128 R8, [R17+0x20] ;  /* 0x0000200011087984 */ /* 0x000e680000000c00 */
[----:B------:R-:W2:Y:S04]  /*1130*/  LDS R27, [R21+0x240] ;  /* 0x00024000151b7984 */ /* 0x000ea80000000800 */
[----:B------:R-:W-:Y:S01]  /*1140*/  LDS R22, [R21+0x3c0] ;  /* 0x0003c00015167984 */ /* 0x000fe20000000800 */
[----:B0-----:R-:W-:-:S04]  /*1150*/  FFMA R7, R4, R7, R15 ;  /* 0x0000000704077223 */ /* 0x001fc8000000000f */
[----:B-1----:R-:W-:Y:S01]  /*1160*/  FFMA R8, R8, R5, R7 ;  /* 0x0000000508087223 */ /* 0x002fe20000000007 */
[----:B------:R-:W-:-:S03]  /*1170*/  IMAD R5, R14, UR6, R19 ;  /* 0x000000060e057c24 */ /* 0x000fc6000f8e0213 */
[----:B--2---:R-:W-:Y:S01]  /*1180*/  FFMA R4, R27, R9, R8 ;  /* 0x000000091b047223 */ /* 0x004fe20000000008 */
[----:B------:R-:W-:Y:S01]  /*1190*/  IMAD.WIDE R8, R5, 0x4, R12 ;  /* 0x0000000405087825 */ /* 0x000fe200078e020c */
[----:B------:R-:W-:Y:S03]  /*11a0*/  LDS R27, [R21+0x300] ;  /* 0x00030000151b7984 */ /* 0x000fe60000000800 */
[----:B------:R-:W-:Y:S02]  /*11b0*/  FFMA R29, R29, R10, R4 ;  /* 0x0000000a1d1d7223 */ /* 0x000fe40000000004 */
[----:B------:R-:W-:Y:S04]  /*11c0*/  LDS R10, [R21+0x380] ;  /* 0x00038000150a7984 */ /* 0x000fe80000000800 */
[----:B------:R-:W0:Y:S01]  /*11d0*/  LDS.128 R12, [R17+0x30] ;  /* 0x00003000110c7984 */ /* 0x000e220000000c00 */
[----:B------:R-:W-:Y:S06]  /*11e0*/  BAR.SYNC.DEFER_BLOCKING 0x0 ;  /* 0x0000000000007b1d */ /* 0x000fec0000010000 */
[----:B------:R-:W2:Y:S04]  /*11f0*/  LDG.E R25, desc[UR12][R24.64+0x40] ;  /* 0x0000400c18197981 */ /* 0x000ea8000c1e1900 */
[----:B------:R-:W3:Y:S01]  /*1200*/  LDG.E R8, desc[UR12][R8.64] ;  /* 0x0000000c08087981 */ /* 0x000ee2000c1e1900 */
[----:B------:R-:W-:Y:S01]  /*1210*/  FFMA R11, R26, R11, R29 ;  /* 0x0000000b1a0b7223 */ /* 0x000fe2000000001d */
[----:B------:R-:W-:-:S03]  /*1220*/  IADD3 R3, PT, PT, R3, 0x2, RZ ;  /* 0x0000000203037810 */ /* 0x000fc60007ffe0ff */
[----:B0-----:R-:W-:-:S04]  /*1230*/  FFMA R11, R12, R27, R11 ;  /* 0x0000001b0c0b7223 */ /* 0x001fc8000000000b */
[----:B------:R-:W-:-:S04]  /*1240*/  FFMA R11, R28, R13, R11 ;  /* 0x0000000d1c0b7223 */ /* 0x000fc8000000000b */
[----:B------:R-:W-:-:S04]  /*1250*/  FFMA R13, R10, R14, R11 ;  /* 0x0000000e0a0d7223 */ /* 0x000fc8000000000b */
[----:B------:R-:W-:Y:S01]  /*1260*/  FFMA R13, R22, R15, R13 ;  /* 0x0000000f160d7223 */ /* 0x000fe2000000000d */
        /* <DEDUP_REMOVED lines=8> */
[----:B------:R-:W-:Y:S04]  /*12f0*/  LDS R27, [R21+0x100] ;  /* 0x00010000151b7984 */ /* 0x000fe80000000800 */
[----:B------:R-:W4:Y:S04]  /*1300*/  LDS.128 R8, [R17+0x10] ;  /* 0x0000100011087984 */ /* 0x000f280000000c00 */
[----:B------:R-:W5:Y:S04]  /*1310*/  LDS R20, [R21+0x140] ;  /* 0x0001400015147984 */ /* 0x000f680000000800 */
[----:B------:R-:W5:Y:S04]  /*1320*/  LDS R23, [R21+0x180] ;  /* 0x0001800015177984 */ /* 0x000f680000000800 */
[----:B------:R-:W5:Y:S01]  /*1330*/  LDS R22, [R21+0x1c0] ;  /* 0x0001c00015167984 */ /* 0x000f620000000800 */
[----:B0-----:R-:W-:-:S03]  /*1340*/  FFMA R13, R4, R25, R13 ;  /* 0x00000019040d7223 */ /* 0x001fc6000000000d */
[----:B------:R-:W-:Y:S01]  /*1350*/  LDS R25, [R21+0x200] ;  /* 0x0002000015197984 */ /* 0x000fe20000000800 */
[----:B-1----:R-:W-:-:S03]  /*1360*/  FFMA R26, R26, R5, R13 ;  /* 0x000000051a1a7223 */ /* 0x002fc6000000000d */
[----:B------:R-:W0:Y:S01]  /*1370*/  LDS.128 R12, [R17+0x20] ;  /* 0x00002000110c7984 */ /* 0x000e220000000c00 */
[----:B--2---:R-:W-:-:S04]  /*1380*/  FFMA R29, R29, R6, R26 ;  /* 0x000000061d1d7223 */ /* 0x004fc8000000001a */
[----:B---3--:R-:W-:Y:S02]  /*1390*/  FFMA R7, R24, R7, R29 ;  /* 0x0000000718077223 */ /* 0x008fe4000000001d */
[----:B------:R-:W1:Y:S02]  /*13a0*/  LDS R24, [R21+0x240] ;  /* 0x0002400015187984 */ /* 0x000e640000000800 */
[----:B----4-:R-:W-:Y:S02]  /*13b0*/  FFMA R7, R8, R27, R7 ;  /* 0x0000001b08077223 */ /* 0x010fe40000000007 */
[----:B------:R-:W2:Y:S02]  /*13c0*/  LDS R27, [R21+0x280] ;  /* 0x00028000151b7984 */ /* 0x000ea40000000800 */
[----:B-----5:R-:W-:Y:S02]  /*13d0*/  FFMA R20, R20, R9, R7 ;  /* 0x0000000914147223 */ /* 0x020fe40000000007 */
[----:B------:R-:W3:Y:S02]  /*13e0*/  LDS R8, [R21+0x2c0] ;  /* 0x0002c00015087984 */ /* 0x000ee40000000800 */
[----:B------:R-:W-:-:S02]  /*13f0*/  FFMA R29, R23, R10, R20 ;  /* 0x0000000a171d7223 */ /* 0x000fc40000000014 */
[----:B------:R-:W-:Y:S02]  /*1400*/  LDS R23, [R21+0x300] ;  /* 0x0003000015177984 */ /* 0x000fe40000000800 */
[----:B------:R-:W-:Y:S02]  /*1410*/  FFMA R11, R22, R11, R29 ;  /* 0x0000000b160b7223 */ /* 0x000fe4000000001d */
[----:B------:R-:W4:Y:S04]  /*1420*/  LDS.128 R4, [R17+0x30] ;  /* 0x0000300011047984 */ /* 0x000f280000000c00 */
[----:B------:R-:W5:Y:S04]  /*1430*/  LDS R10, [R21+0x340] ;  /* 0x00034000150a7984 */ /* 0x000f680000000800 */
[----:B------:R-:W5:Y:S04]  /*1440*/  LDS R9, [R21+0x380] ;  /* 0x0003800015097984 */ /* 0x000f680000000800 */
[----:B------:R-:W5:Y:S01]  /*1450*/  LDS R20, [R21+0x3c0] ;  /* 0x0003c00015147984 */ /* 0x000f620000000800 */
[----:B0-----:R-:W-:-:S04]  /*1460*/  FFMA R11, R12, R25, R11 ;  /* 0x000000190c0b7223 */ /* 0x001fc8000000000b */
[----:B-1----:R-:W-:-:S04]  /*1470*/  FFMA R24, R24, R13, R11 ;  /* 0x0000000d18187223 */ /* 0x002fc8000000000b */
[----:B--2---:R-:W-:-:S04]  /*1480*/  FFMA R27, R27, R14, R24 ;  /* 0x0000000e1b1b7223 */ /* 0x004fc80000000018 */
[----:B---3--:R-:W-:-:S04]  /*1490*/  FFMA R15, R8, R15, R27 ;  /* 0x0000000f080f7223 */ /* 0x008fc8000000001b */
[----:B----4-:R-:W-:-:S04]  /*14a0*/  FFMA R15, R4, R23, R15 ;  /* 0x00000017040f7223 */ /* 0x010fc8000000000f */
[----:B-----5:R-:W-:-:S04]  /*14b0*/  FFMA R10, R10, R5, R15 ;  /* 0x000000050a0a7223 */ /* 0x020fc8000000000f */
[----:B------:R-:W-:-:S04]  /*14c0*/  FFMA R9, R9, R6, R10 ;  /* 0x0000000609097223 */ /* 0x000fc8000000000a */
[----:B------:R-:W-:Y:S01]  /*14d0*/  FFMA R22, R20, R7, R9 ;  /* 0x0000000714167223 */ /* 0x000fe20000000009 */
[----:B------:R-:W-:Y:S06]  /*14e0*/  BAR.SYNC.DEFER_BLOCKING 0x0 ;  /* 0x0000000000007b1d */ /* 0x000fec0000010000 */
.L_x_3:
[----:B------:R-:W-:Y:S05]  /*14f0*/  BRA.U UP1, `(.L_x_0) ;  /* 0x0000000101dc7547 */ /* 0x000fea000b800000 */
[----:B------:R-:W0:Y:S01]  /*1500*/  LDC.64 R4, c[0x0][0x380] ;  /* 0x0000e000ff047b82 */ /* 0x000e220000000a00 */
[----:B------:R-:W1:Y:S01]  /*1510*/  LDCU UR4, c[0x0][0x3a0] ;  /* 0x00007400ff0477ac */ /* 0x000e620008000800 */
[C---:B------:R-:W-:Y:S02]  /*1520*/  LEA R6, R3.reuse, R0, 0x4 ;  /* 0x0000000003067211 */ /* 0x040fe400078e20ff */
[----:B------:R-:W-:-:S04]  /*1530*/  LEA R3, R3, R16, 0x4 ;  /* 0x0000001003037211 */ /* 0x000fc800078e20ff */
[----:B------:R-:W2:Y:S01]  /*1540*/  LDC.64 R8, c[0x0][0x388] ;  /* 0x0000e200ff087b82 */ /* 0x000ea20000000a00 */
[----:B-1----:R-:W-:Y:S02]  /*1550*/  IMAD R7, R6, UR4, R19 ;  /* 0x0000000406077c24 */ /* 0x002fe4000f8e0213 */
[----:B0-----:R-:W-:-:S05]  /*1560*/  IMAD.WIDE R4, R3, 0x4, R4 ;  /* 0x0000000403047825 */ /* 0x001fca00078e0204 */
[----:B------:R-:W3:Y:S01]  /*1570*/  LDG.E R12, desc[UR12][R4.64] ;  /* 0x0000000c040c7981 */ /* 0x000ee2000c1e1900 */
[----:B--2---:R-:W-:-:S05]  /*1580*/  IMAD.WIDE R8, R7, 0x4, R8 ;  /* 0x0000000407087825 */ /* 0x004fca00078e0208 */
[----:B------:R-:W2:Y:S01]  /*1590*/  LDG.E R13, desc[UR12][R8.64] ;  /* 0x0000000c080d7981 */ /* 0x000ea2000c1e1900 */
[----:B------:R-:W-:-:S04]  /*15a0*/  UIADD3 UR5, UPT, UPT, UR5, 0x400, URZ ;  /* 0x0000040005057890 */ /* 0x000fc8000fffe0ff */
[----:B------:R-:W-:Y:S01]  /*15b0*/  ULEA UR5, UR7, UR5, 0x18 ;  /* 0x0000000507057291 */ /* 0x000fe2000f8ec0ff */
[----:B------:R-:W-:-:S05]  /*15c0*/  LEA R23, R2, R17, 0x2 ;  /* 0x0000001102177211 */ /* 0x000fca00078e10ff */
[----:B------:R-:W-:-:S04]  /*15d0*/  LEA R3, R2, UR5, 0x2 ;  /* 0x0000000502037c11 */ /* 0x000fc8000f8e10ff */
[----:B------:R-:W-:Y:S01]  /*15e0*/  LEA R2, R0, R3, 0x6 ;  /* 0x0000000300027211 */ /* 0x000fe200078e30ff */
[----:B---3--:R-:W-:Y:S04]  /*15f0*/  STS [R23], R12 ;  /* 0x0000000c17007388 */ /* 0x008fe80000000800 */
[----:B--2---:R-:W-:Y:S01]  /*1600*/  STS [R2], R13 ;  /* 0x0000000d02007388 */ /* 0x004fe20000000800 */
        /* <DEDUP_REMOVED lines=10> */
[----:B------:R-:W5:Y:S04]  /*16b0*/  LDS R2, [R3+0x1c0] ;  /* 0x0001c00003027984 */ /* 0x000f680000000800 */
[----:B------:R-:W-:Y:S01]  /*16c0*/  LDS R25, [R3+0x200] ;  /* 0x0002000003197984 */ /* 0x000fe20000000800 */
[----:B0-----:R-:W-:-:S03]  /*16d0*/  FFMA R4, R4, R15, R22 ;  /* 0x0000000f04047223 */ /* 0x001fc60000000016 */
[----:B------:R-:W-:Y:S04]  /*16e0*/  LDS R16, [R3+0x240] ;  /* 0x0002400003107984 */ /* 0x000fe80000000800 */
[----:B------:R-:W0:Y:S01]  /*16f0*/  LDS.128 R12, [R17+0x20] ;  /* 0x00002000110c7984 */ /* 0x000e220000000c00 */
[----:B-1----:R-:W-:-:S03]  /*1700*/  FFMA R4, R27, R5, R4 ;  /* 0x000000051b047223 */ /* 0x002fc60000000004 */
[----:B------:R-:W1:Y:S01]  /*1710*/  LDS R27, [R3+0x280] ;  /* 0x00028000031b7984 */ /* 0x000e620000000800 */
[----:B--2---:R-:W-:-:S03]  /*1720*/  FFMA R29, R29, R6, R4 ;  /* 0x000000061d1d7223 */ /* 0x004fc60000000004 */
[----:B------:R-:W2:Y:S01]  /*1730*/  LDS R20, [R3+0x2c0] ;  /* 0x0002c00003147984 */ /* 0x000ea20000000800 */
[----:B---3--:R-:W-:-:S03]  /*1740*/  FFMA R24, R24, R7, R29 ;  /* 0x0000000718187223 */ /* 0x008fc6000000001d */
[----:B------:R-:W-:Y:S04]  /*1750*/  LDS R29, [R3+0x300] ;  /* 0x00030000031d7984 */ /* 0x000fe80000000800 */
[----:B------:R-:W3:Y:S01]  /*1760*/  LDS.128 R4, [R17+0x30] ;  /* 0x0000300011047984 */ /* 0x000ee20000000c00 */
[----:B----4-:R-:W-:-:S03]  /*1770*/  FFMA R8, R8, R21, R24 ;  /* 0x0000001508087223 */ /* 0x010fc60000000018 */
[----:B------:R-:W4:Y:S01]  /*1780*/  LDS R22, [R3+0x340] ;  /* 0x0003400003167984 */ /* 0x000f220000000800 */
[----:B-----5:R-:W-:-:S03]  /*1790*/  FFMA R8, R0, R9, R8 ;  /* 0x0000000900087223 */ /* 0x020fc60000000008 */
[----:B------:R-:W5:Y:S04]  /*17a0*/  LDS R21, [R3+0x380] ;  /* 0x0003800003157984 */ /* 0x000f680000000800 */
[----:B------:R-:W5:Y:S01]  /*17b0*/  LDS R0, [R3+0x3c0] ;  /* 0x0003c00003007984 */ /* 0x000f620000000800 */
[----:B------:R-:W-:-:S04]  /*17c0*/  FFMA R23, R23, R10, R8 ;  /* 0x0000000a17177223 */ /* 0x000fc80000000008 */
[----:B------:R-:W-:-:S04]  /*17d0*/  FFMA R11, R2, R11, R23 ;  /* 0x0000000b020b7223 */ /* 0x000fc80000000017 */
[----:B0-----:R-:W-:-:S04]  /*17e0*/  FFMA R11, R12, R25, R11 ;  /* 0x000000190c0b7223 */ /* 0x001fc8000000000b */
[----:B------:R-:W-:-:S04]  /*17f0*/  FFMA R16, R16, R13, R11 ;  /* 0x0000000d10107223 */ /* 0x000fc8000000000b */
[----:B-1----:R-:W-:-:S04]  /*1800*/  FFMA R27, R27, R14, R16 ;  /* 0x0000000e1b1b7223 */ /* 0x002fc80000000010 */
[----:B--2---:R-:W-:-:S04]  /*1810*/  FFMA R15, R20, R15, R27 ;  /* 0x0000000f140f7223 */ /* 0x004fc8000000001b */
[----:B---3--:R-:W-:-:S04]  /*1820*/  FFMA R15, R4, R29, R15 ;  /* 0x0000001d040f7223 */ /* 0x008fc8000000000f */
[----:B----4-:R-:W-:-:S04]  /*1830*/  FFMA R22, R22, R5, R15 ;  /* 0x0000000516167223 */ /* 0x010fc8000000000f */
[----:B-----5:R-:W-:-:S04]  /*1840*/  FFMA R21, R21, R6, R22 ;  /* 0x0000000615157223 */ /* 0x020fc80000000016 */
[----:B------:R-:W-:Y:S01]  /*1850*/  FFMA R22, R0, R7, R21 ;  /* 0x0000000700167223 */ /* 0x000fe20000000015 */
[----:B------:R-:W-:Y:S06]  /*1860*/  BAR.SYNC.DEFER_BLOCKING 0x0 ;  /* 0x0000000000007b1d */ /* 0x000fec0000010000 */
.L_x_0:
[----:B------:R-:W0:Y:S01]  /*1870*/  LDC.64 R2, c[0x0][0x390] ;  /* 0x0000e400ff027b82 */ /* 0x000e220000000a00 */
[----:B------:R-:W1:Y:S02]  /*1880*/  LDCU UR4, c[0x0][0x3a0] ;  /* 0x00007400ff0477ac */ /* 0x000e640008000800 */
[----:B-1----:R-:W-:-:S04]  /*1890*/  IMAD R19, R18, UR4, R19 ;  /* 0x0000000412137c24 */ /* 0x002fc8000f8e0213 */
[----:B0-----:R-:W-:-:S05]  /*18a0*/  IMAD.WIDE R2, R19, 0x4, R2 ;  /* 0x0000000413027825 */ /* 0x001fca00078e0202 */
[----:B------:R-:W-:Y:S01]  /*18b0*/  STG.E desc[UR12][R2.64], R22 ;  /* 0x0000001602007986 */ /* 0x000fe2000c10190c */
[----:B------:R-:W-:Y:S05]  /*18c0*/  EXIT ;  /* 0x000000000000794d */ /* 0x000fea0003800000 */
.L_x_4:
[----:B------:R-:W-:-:S00]  /*18d0*/  BRA `(.L_x_4) ;  /* 0xfffffffc00fc7947 */ /* 0x000fc0000383ffff */
[----:B------:R-:W-:-:S00]  /*18e0*/  NOP ;  /* 0x0000000000007918 */ /* 0x000fc00000000000 */
        /* <DEDUP_REMOVED lines=9> */
.L_x_5:


//--------------------- .nv.shared._Z27tiledMultiplyMatricesKernelPfS_S_iii --------------------------
	.section	.nv.shared._Z27tiledMultiplyMatricesKernelPfS_S_iii,"aw",@nobits
	.sectionflags	@""
	.align	4
.nv.shared._Z27tiledMultiplyMatricesKernelPfS_S_iii:
	.zero		3072


//--------------------- .nv.shared.reserved.0     --------------------------
	.section	.nv.shared.reserved.0,"aw",@nobits
	.weak		__nv_reservedSMEM_offset_0_alias
	.size		__nv_reservedSMEM_offset_0_alias, 0, 64
	.other		__nv_reservedSMEM_offset_0_alias,@"STO_CUDA_RESERVED_SHARED STV_DEFAULT"
__nv_reservedSMEM_offset_0_alias:
	.zero		0
	.zero		64


//--------------------- .nv.constant0._Z27tiledMultiplyMatricesKernelPfS_S_iii --------------------------
	.section	.nv.constant0._Z27tiledMultiplyMatricesKernelPfS_S_iii,"a",@progbits
	.sectionflags	@""
	.align	4
.nv.constant0._Z27tiledMultiplyMatricesKernelPfS_S_iii:
	.zero		932


//--------------------- SYMBOLS --------------------------

	.type		.nv.reservedSmem.offset0,@object
	.size		.nv.reservedSmem.offset0,0x4
	.type		.nv.reservedSmem.cap,@object
	.size		.nv.reservedSmem.cap,0x4
